//
// Generated by NVIDIA NVVM Compiler
//
// Compiler Build ID: CL-36424714
// Cuda compilation tools, release 13.0, V13.0.88
// Based on NVVM 20.0.0
//

.version 9.0
.target sm_100
.address_size 64

	// .globl	_Z6cuDiffPKfPfii

.visible .entry _Z6cuDiffPKfPfii(
	.param .u64 .ptr .align 1 _Z6cuDiffPKfPfii_param_0,
	.param .u64 .ptr .align 1 _Z6cuDiffPKfPfii_param_1,
	.param .u32 _Z6cuDiffPKfPfii_param_2,
	.param .u32 _Z6cuDiffPKfPfii_param_3
)
{
	.reg .pred 	%p<2>;
	.reg .b32 	%r<12>;
	.reg .b32 	%f<27>;
	.reg .b64 	%rd<9>;

	ld.param.u64 	%rd1, [_Z6cuDiffPKfPfii_param_0];
	ld.param.u64 	%rd2, [_Z6cuDiffPKfPfii_param_1];
	ld.param.u32 	%r1, [_Z6cuDiffPKfPfii_param_2];
	cvta.to.global.u64 	%rd3, %rd1;
	mov.u32 	%r2, %tid.x;
	mov.u32 	%r3, %tid.y;
	mov.u32 	%r4, %ctaid.x;
	mov.u32 	%r5, %ctaid.y;
	shl.b32 	%r6, %r4, 5;
	add.s32 	%r7, %r6, %r2;
	shl.b32 	%r8, %r5, 5;
	add.s32 	%r9, %r8, %r3;
	mad.lo.s32 	%r10, %r1, %r9, %r7;
	mul.lo.s32 	%r11, %r10, 5;
	mul.wide.s32 	%rd4, %r11, 4;
	add.s64 	%rd5, %rd3, %rd4;
	ld.global.f32 	%f1, [%rd5];
	add.f32 	%f2, %f1, 0f00000000;
	ld.global.f32 	%f3, [%rd5+4];
	add.f32 	%f4, %f2, %f3;
	ld.global.f32 	%f5, [%rd5+8];
	add.f32 	%f6, %f4, %f5;
	ld.global.f32 	%f7, [%rd5+12];
	add.f32 	%f8, %f6, %f7;
	ld.global.f32 	%f9, [%rd5+16];
	add.f32 	%f10, %f8, %f9;
	div.rn.f32 	%f11, %f10, 0f40A00000;
	sub.f32 	%f12, %f1, %f11;
	fma.rn.f32 	%f13, %f12, %f12, 0f00000000;
	sub.f32 	%f14, %f3, %f11;
	fma.rn.f32 	%f15, %f14, %f14, %f13;
	sub.f32 	%f16, %f5, %f11;
	fma.rn.f32 	%f17, %f16, %f16, %f15;
	sub.f32 	%f18, %f7, %f11;
	fma.rn.f32 	%f19, %f18, %f18, %f17;
	sub.f32 	%f20, %f9, %f11;
	fma.rn.f32 	%f21, %f20, %f20, %f19;
	cvta.to.global.u64 	%rd6, %rd2;
	div.rn.f32 	%f22, %f21, 0f40A00000;
	sqrt.rn.f32 	%f23, %f22;
	sub.f32 	%f24, %f11, %f9;
	abs.f32 	%f25, %f24;
	setp.gt.f32 	%p1, %f25, %f23;
	selp.f32 	%f26, 0f437F0000, 0f00000000, %p1;
	mul.wide.s32 	%rd7, %r10, 4;
	add.s64 	%rd8, %rd6, %rd7;
	st.global.f32 	[%rd8], %f26;
	ret;

}


// ===== COMPILED SASS (sm_100) =====

	.target	sm_100

	.elftype	@"ET_EXEC"


//--------------------- .note.nv.tkinfo           --------------------------
	.section	.note.nv.tkinfo,"",@"SHT_NOTE"
	.sectionflags	@"SHF_NOTE_NV_TKINFO"
	.tkinfo
        /*0018*/ 	.word	0x00000002
        /*0030*/ 	.string	""
        /*0030*/ 	.string	"ptxas"
        /*0030*/ 	.string	"Cuda compilation tools, release 13.0, V13.0.88"
        /*0030*/ 	.string	"Build cuda_13.0.r13.0/compiler.36424714_0"
        /*0030*/ 	.string	"-arch sm_100 -m 64 "



//--------------------- .note.nv.cuinfo           --------------------------
	.section	.note.nv.cuinfo,"",@"SHT_NOTE"
	.sectionflags	@"SHF_NOTE_NV_CUINFO"
        /*0018*/ 	.short	0x0002
        /*001a*/ 	.short	0x0064
        /*001c*/ 	.short	0x0082
	.zero		2


//--------------------- .nv.info                  --------------------------
	.section	.nv.info,"",@"SHT_CUDA_INFO"
	.align	4


	//----- nvinfo : EIATTR_REGCOUNT
	.align		4
        /*0000*/ 	.byte	0x04, 0x2f
        /*0002*/ 	.short	(.L_1 - .L_0)
	.align		4
.L_0:
        /*0004*/ 	.word	index@(_Z6cuDiffPKfPfii)
        /*0008*/ 	.word	0x00000016


	//----- nvinfo : EIATTR_FRAME_SIZE
	.align		4
.L_1:
        /*000c*/ 	.byte	0x04, 0x11
        /*000e*/ 	.short	(.L_3 - .L_2)
	.align		4
.L_2:
        /*0010*/ 	.word	index@($__internal_1_$__cuda_sm3x_div_rn_noftz_f32_slowpath)
        /*0014*/ 	.word	0x00000000


	//----- nvinfo : EIATTR_FRAME_SIZE
	.align		4
.L_3:
        /*0018*/ 	.byte	0x04, 0x11
        /*001a*/ 	.short	(.L_5 - .L_4)
	.align		4
.L_4:
        /*001c*/ 	.word	index@($__internal_0_$__cuda_sm20_sqrt_rn_f32_slowpath)
        /*0020*/ 	.word	0x00000000


	//----- nvinfo : EIATTR_FRAME_SIZE
	.align		4
.L_5:
        /*0024*/ 	.byte	0x04, 0x11
        /*0026*/ 	.short	(.L_7 - .L_6)
	.align		4
.L_6:
        /*0028*/ 	.word	index@(_Z6cuDiffPKfPfii)
        /*002c*/ 	.word	0x00000000


	//----- nvinfo : EIATTR_MIN_STACK_SIZE
	.align		4
.L_7:
        /*0030*/ 	.byte	0x04, 0x12
        /*0032*/ 	.short	(.L_9 - .L_8)
	.align		4
.L_8:
        /*0034*/ 	.word	index@(_Z6cuDiffPKfPfii)
        /*0038*/ 	.word	0x00000000
.L_9:


//--------------------- .nv.compat                --------------------------
	.section	.nv.compat,"",@"SHT_CUDA_COMPAT_INFO"
	.align	4
        /*0000*/ 	.byte	0x02, 0x09, 0x00, 0x00, 0x02, 0x02, 0x01, 0x00, 0x02, 0x05, 0x05, 0x00, 0x03, 0x07, 0x01, 0x01
        /*0010*/ 	.byte	0x02, 0x03, 0x00, 0x00, 0x02, 0x06, 0x01, 0x00, 0x04, 0x0b, 0x08, 0x00, 0x01, 0x00, 0x00, 0x00
        /*0020*/ 	.byte	0x00, 0x00, 0x00, 0x00


//--------------------- .nv.info._Z6cuDiffPKfPfii --------------------------
	.section	.nv.info._Z6cuDiffPKfPfii,"",@"SHT_CUDA_INFO"
	.sectionflags	@""
	.align	4


	//----- nvinfo : EIATTR_CUDA_API_VERSION
	.align		4
        /*0000*/ 	.byte	0x04, 0x37
        /*0002*/ 	.short	(.L_11 - .L_10)
.L_10:
        /*0004*/ 	.word	0x00000082


	//----- nvinfo : EIATTR_KPARAM_INFO
	.align		4
.L_11:
        /*0008*/ 	.byte	0x04, 0x17
        /*000a*/ 	.short	(.L_13 - .L_12)
.L_12:
        /*000c*/ 	.word	0x00000000
        /*0010*/ 	.short	0x0003
        /*0012*/ 	.short	0x0014
        /*0014*/ 	.byte	0x00, 0xf0, 0x11, 0x00


	//----- nvinfo : EIATTR_KPARAM_INFO
	.align		4
.L_13:
        /*0018*/ 	.byte	0x04, 0x17
        /*001a*/ 	.short	(.L_15 - .L_14)
.L_14:
        /*001c*/ 	.word	0x00000000
        /*0020*/ 	.short	0x0002
        /*0022*/ 	.short	0x0010
        /*0024*/ 	.byte	0x00, 0xf0, 0x11, 0x00


	//----- nvinfo : EIATTR_KPARAM_INFO
	.align		4
.L_15:
        /*0028*/ 	.byte	0x04, 0x17
        /*002a*/ 	.short	(.L_17 - .L_16)
.L_16:
        /*002c*/ 	.word	0x00000000
        /*0030*/ 	.short	0x0001
        /*0032*/ 	.short	0x0008
        /*0034*/ 	.byte	0x00, 0xf5, 0x21, 0x00


	//----- nvinfo : EIATTR_KPARAM_INFO
	.align		4
.L_17:
        /*0038*/ 	.byte	0x04, 0x17
        /*003a*/ 	.short	(.L_19 - .L_18)
.L_18:
        /*003c*/ 	.word	0x00000000
        /*0040*/ 	.short	0x0000
        /*0042*/ 	.short	0x0000
        /*0044*/ 	.byte	0x00, 0xf5, 0x21, 0x00


	//----- nvinfo : EIATTR_SPARSE_MMA_MASK
	.align		4
.L_19:
        /*0048*/ 	.byte	0x03, 0x50
        /*004a*/ 	.short	0x0000


	//----- nvinfo : EIATTR_MAXREG_COUNT
	.align		4
        /*004c*/ 	.byte	0x03, 0x1b
        /*004e*/ 	.short	0x00ff


	//----- nvinfo : EIATTR_MERCURY_ISA_VERSION
	.align		4
        /*0050*/ 	.byte	0x03, 0x5f
        /*0052*/ 	.short	0x0101


	//----- nvinfo : EIATTR_VRC_CTA_INIT_COUNT
	.align		4
        /*0054*/ 	.byte	0x02, 0x4a
	.zero		1
	.zero		1


	//----- nvinfo : EIATTR_EXIT_INSTR_OFFSETS
	.align		4
        /*0058*/ 	.byte	0x04, 0x1c
        /*005a*/ 	.short	(.L_21 - .L_20)


	//   ....[0]....
.L_20:
        /*005c*/ 	.word	0x00000510


	//----- nvinfo : EIATTR_CRS_STACK_SIZE
	.align		4
.L_21:
        /*0060*/ 	.byte	0x04, 0x1e
        /*0062*/ 	.short	(.L_23 - .L_22)
.L_22:
        /*0064*/ 	.word	0x00000000


	//----- nvinfo : EIATTR_CBANK_PARAM_SIZE
	.align		4
.L_23:
        /*0068*/ 	.byte	0x03, 0x19
        /*006a*/ 	.short	0x0018


	//----- nvinfo : EIATTR_PARAM_CBANK
	.align		4
        /*006c*/ 	.byte	0x04, 0x0a
        /*006e*/ 	.short	(.L_25 - .L_24)
	.align		4
.L_24:
        /*0070*/ 	.word	index@(.nv.constant0._Z6cuDiffPKfPfii)
        /*0074*/ 	.short	0x0380
        /*0076*/ 	.short	0x0018


	//----- nvinfo : EIATTR_SW_WAR
	.align		4
.L_25:
        /*0078*/ 	.byte	0x04, 0x36
        /*007a*/ 	.short	(.L_27 - .L_26)
.L_26:
        /*007c*/ 	.word	0x00000008
.L_27:


//--------------------- .nv.callgraph             --------------------------
	.section	.nv.callgraph,"",@"SHT_CUDA_CALLGRAPH"
	.align	4
	.sectionentsize	8
	.align		4
        /*0000*/ 	.word	0x00000000
	.align		4
        /*0004*/ 	.word	0xffffffff
	.align		4
        /*0008*/ 	.word	0x00000000
	.align		4
        /*000c*/ 	.word	0xfffffffe
	.align		4
        /*0010*/ 	.word	0x00000000
	.align		4
        /*0014*/ 	.word	0xfffffffd
	.align		4
        /*0018*/ 	.word	0x00000000
	.align		4
        /*001c*/ 	.word	0xfffffffc


//--------------------- .text._Z6cuDiffPKfPfii    --------------------------
	.section	.text._Z6cuDiffPKfPfii,"ax",@progbits
	.align	128
        .global         _Z6cuDiffPKfPfii
        .type           _Z6cuDiffPKfPfii,@function
        .size           _Z6cuDiffPKfPfii,(.L_x_21 - _Z6cuDiffPKfPfii)
        .other          _Z6cuDiffPKfPfii,@"STO_CUDA_ENTRY STV_DEFAULT"
_Z6cuDiffPKfPfii:
.text._Z6cuDiffPKfPfii:
[----:B------:R-:W-:Y:S01]  /*0000*/  LDC R1, c[0x0][0x37c] ;  /* 0x0000df00ff017b82 */ /* 0x000fe20000000800 */
[----:B------:R-:W0:Y:S01]  /*0010*/  S2R R3, SR_TID.Y ;  /* 0x0000000000037919 */ /* 0x000e220000002200 */
[----:B------:R-:W1:Y:S06]  /*0020*/  LDCU UR6, c[0x0][0x390] ;  /* 0x00007200ff0677ac */ /* 0x000e6c0008000800 */
[----:B------:R-:W2:Y:S01]  /*0030*/  LDC.64 R12, c[0x0][0x380] ;  /* 0x0000e000ff0c7b82 */ /* 0x000ea20000000a00 */
[----:B------:R-:W0:Y:S01]  /*0040*/  S2R R0, SR_CTAID.Y ;  /* 0x0000000000007919 */ /* 0x000e220000002600 */
[----:B------:R-:W3:Y:S01]  /*0050*/  LDCU.64 UR4, c[0x0][0x358] ;  /* 0x00006b00ff0477ac */ /* 0x000ee20008000a00 */
[----:B------:R-:W4:Y:S01]  /*0060*/  S2R R2, SR_TID.X ;  /* 0x0000000000027919 */ /* 0x000f220000002100 */
[----:B------:R-:W4:Y:S01]  /*0070*/  S2R R5, SR_CTAID.X ;  /* 0x0000000000057919 */ /* 0x000f220000002500 */
[----:B0-----:R-:W-:Y:S01]  /*0080*/  LEA R3, R0, R3, 0x5 ;  /* 0x0000000300037211 */ /* 0x001fe200078e28ff */
[----:B----4-:R-:W-:-:S04]  /*0090*/  IMAD R2, R5, 0x20, R2 ;  /* 0x0000002005027824 */ /* 0x010fc800078e0202 */
[----:B-1----:R-:W-:-:S04]  /*00a0*/  IMAD R2, R3, UR6, R2 ;  /* 0x0000000603027c24 */ /* 0x002fc8000f8e0202 */
[----:B------:R-:W-:-:S04]  /*00b0*/  IMAD R3, R2, 0x5, RZ ;  /* 0x0000000502037824 */ /* 0x000fc800078e02ff */
[----:B--2---:R-:W-:-:S05]  /*00c0*/  IMAD.WIDE R12, R3, 0x4, R12 ;  /* 0x00000004030c7825 */ /* 0x004fca00078e020c */
[----:B---3--:R-:W2:Y:S04]  /*00d0*/  LDG.E R10, desc[UR4][R12.64] ;  /* 0x000000040c0a7981 */ /* 0x008ea8000c1e1900 */
[----:B------:R-:W3:Y:S04]  /*00e0*/  LDG.E R8, desc[UR4][R12.64+0x4] ;  /* 0x000004040c087981 */ /* 0x000ee8000c1e1900 */
[----:B------:R-:W4:Y:S04]  /*00f0*/  LDG.E R6, desc[UR4][R12.64+0x8] ;  /* 0x000008040c067981 */ /* 0x000f28000c1e1900 */
[----:B------:R-:W5:Y:S04]  /*0100*/  LDG.E R5, desc[UR4][R12.64+0xc] ;  /* 0x00000c040c057981 */ /* 0x000f68000c1e1900 */
[----:B------:R-:W5:Y:S01]  /*0110*/  LDG.E R4, desc[UR4][R12.64+0x10] ;  /* 0x000010040c047981 */ /* 0x000f62000c1e1900 */
[----:B------:R-:W-:-:S02]  /*0120*/  HFMA2 R7, -RZ, RZ, 2.3125, 0 ;  /* 0x40a00000ff077431 */ /* 0x000fc400000001ff */
[----:B------:R-:W-:Y:S01]  /*0130*/  IMAD.MOV.U32 R14, RZ, RZ, 0x3e4ccccd ;  /* 0x3e4ccccdff0e7424 */ /* 0x000fe200078e00ff */
[----:B------:R-:W-:Y:S03]  /*0140*/  BSSY.RECONVERGENT B0, `(.L_x_0) ;  /* 0x0000011000007945 */ /* 0x000fe60003800200 */
[----:B------:R-:W-:-:S04]  /*0150*/  FFMA R9, R14, -R7, 1 ;  /* 0x3f8000000e097423 */ /* 0x000fc80000000807 */
[----:B------:R-:W-:Y:S01]  /*0160*/  FFMA R9, R9, R14, 0.20000000298023223877 ;  /* 0x3e4ccccd09097423 */ /* 0x000fe2000000000e */
[----:B--2---:R-:W-:-:S04]  /*0170*/  FADD R3, RZ, R10 ;  /* 0x0000000aff037221 */ /* 0x004fc80000000000 */
[----:B---3--:R-:W-:-:S04]  /*0180*/  FADD R3, R3, R8 ;  /* 0x0000000803037221 */ /* 0x008fc80000000000 */
[----:B----4-:R-:W-:-:S04]  /*0190*/  FADD R0, R3, R6 ;  /* 0x0000000603007221 */ /* 0x010fc80000000000 */
[----:B-----5:R-:W-:-:S04]  /*01a0*/  FADD R3, R0, R5 ;  /* 0x0000000500037221 */ /* 0x020fc80000000000 */
[----:B------:R-:W-:-:S04]  /*01b0*/  FADD R0, R3, R4 ;  /* 0x0000000403007221 */ /* 0x000fc80000000000 */
[----:B------:R-:W0:Y:S01]  /*01c0*/  FCHK P0, R0, 5 ;  /* 0x40a0000000007902 */ /* 0x000e220000000000 */
[----:B------:R-:W-:-:S04]  /*01d0*/  FFMA R3, R0, R9, RZ ;  /* 0x0000000900037223 */ /* 0x000fc800000000ff */
[----:B------:R-:W-:-:S04]  /*01e0*/  FFMA R12, R3, -5, R0 ;  /* 0xc0a00000030c7823 */ /* 0x000fc80000000000 */
[----:B------:R-:W-:Y:S01]  /*01f0*/  FFMA R9, R9, R12, R3 ;  /* 0x0000000c09097223 */ /* 0x000fe20000000003 */
[----:B0-----:R-:W-:Y:S06]  /*0200*/  @!P0 BRA `(.L_x_1) ;  /* 0x0000000000108947 */ /* 0x001fec0003800000 */
[----:B------:R-:W-:Y:S01]  /*0210*/  IMAD.MOV.U32 R3, RZ, RZ, R0 ;  /* 0x000000ffff037224 */ /* 0x000fe200078e0000 */
[----:B------:R-:W-:-:S07]  /*0220*/  MOV R12, 0x240 ;  /* 0x00000240000c7802 */ /* 0x000fce0000000f00 */
[----:B------:R-:W-:Y:S05]  /*0230*/  CALL.REL.NOINC `($__internal_1_$__cuda_sm3x_div_rn_noftz_f32_slowpath) ;  /* 0x0000000400107944 */ /* 0x000fea0003c00000 */
[----:B------:R-:W-:-:S07]  /*0240*/  MOV R9, R0 ;  /* 0x0000000000097202 */ /* 0x000fce0000000f00 */
.L_x_1:
[----:B------:R-:W-:Y:S05]  /*0250*/  BSYNC.RECONVERGENT B0 ;  /* 0x0000000000007941 */ /* 0x000fea0003800200 */
.L_x_0:
[--C-:B------:R-:W-:Y:S01]  /*0260*/  FADD R0, R10, -R9.reuse ;  /* 0x800000090a007221 */ /* 0x100fe20000000000 */
[--C-:B------:R-:W-:Y:S01]  /*0270*/  FADD R3, R8, -R9.reuse ;  /* 0x8000000908037221 */ /* 0x100fe20000000000 */
[--C-:B------:R-:W-:Y:S01]  /*0280*/  FADD R11, R6, -R9.reuse ;  /* 0x80000009060b7221 */ /* 0x100fe20000000000 */
[--C-:B------:R-:W-:Y:S01]  /*0290*/  FADD R5, R5, -R9.reuse ;  /* 0x8000000905057221 */ /* 0x100fe20000000000 */
[----:B------:R-:W-:Y:S01]  /*02a0*/  FFMA R0, R0, R0, RZ ;  /* 0x0000000000007223 */ /* 0x000fe200000000ff */
[----:B------:R-:W-:Y:S01]  /*02b0*/  IMAD.MOV.U32 R6, RZ, RZ, 0x3e4ccccd ;  /* 0x3e4ccccdff067424 */ /* 0x000fe200078e00ff */
[----:B------:R-:W-:Y:S02]  /*02c0*/  BSSY.RECONVERGENT B0, `(.L_x_2) ;  /* 0x0000010000007945 */ /* 0x000fe40003800200 */
[----:B------:R-:W-:Y:S01]  /*02d0*/  FFMA R0, R3, R3, R0 ;  /* 0x0000000303007223 */ /* 0x000fe20000000000 */
[----:B------:R-:W-:-:S03]  /*02e0*/  FADD R3, R4, -R9 ;  /* 0x8000000904037221 */ /* 0x000fc60000000000 */
[----:B------:R-:W-:-:S04]  /*02f0*/  FFMA R0, R11, R11, R0 ;  /* 0x0000000b0b007223 */ /* 0x000fc80000000000 */
[----:B------:R-:W-:Y:S01]  /*0300*/  FFMA R0, R5, R5, R0 ;  /* 0x0000000505007223 */ /* 0x000fe20000000000 */
[----:B------:R-:W-:-:S03]  /*0310*/  FFMA R5, R6, -R7, 1 ;  /* 0x3f80000006057423 */ /* 0x000fc60000000807 */
[----:B------:R-:W-:Y:S01]  /*0320*/  FFMA R8, R3, R3, R0 ;  /* 0x0000000303087223 */ /* 0x000fe20000000000 */
[----:B------:R-:W-:-:S03]  /*0330*/  FFMA R0, R5, R6, 0.20000000298023223877 ;  /* 0x3e4ccccd05007423 */ /* 0x000fc60000000006 */
[----:B------:R-:W0:Y:S01]  /*0340*/  FCHK P0, R8, 5 ;  /* 0x40a0000008007902 */ /* 0x000e220000000000 */
[----:B------:R-:W-:-:S04]  /*0350*/  FFMA R3, R0, R8, RZ ;  /* 0x0000000800037223 */ /* 0x000fc800000000ff */
[----:B------:R-:W-:-:S04]  /*0360*/  FFMA R6, R3, -5, R8 ;  /* 0xc0a0000003067823 */ /* 0x000fc80000000008 */
[----:B------:R-:W-:Y:S01]  /*0370*/  FFMA R0, R0, R6, R3 ;  /* 0x0000000600007223 */ /* 0x000fe20000000003 */
[----:B0-----:R-:W-:Y:S06]  /*0380*/  @!P0 BRA `(.L_x_3) ;  /* 0x00000000000c8947 */ /* 0x001fec0003800000 */
[----:B------:R-:W-:Y:S02]  /*0390*/  MOV R3, R8 ;  /* 0x0000000800037202 */ /* 0x000fe40000000f00 */
[----:B------:R-:W-:-:S07]  /*03a0*/  MOV R12, 0x3c0 ;  /* 0x000003c0000c7802 */ /* 0x000fce0000000f00 */
[----:B------:R-:W-:Y:S05]  /*03b0*/  CALL.REL.NOINC `($__internal_1_$__cuda_sm3x_div_rn_noftz_f32_slowpath) ;  /* 0x0000000000b07944 */ /* 0x000fea0003c00000 */
.L_x_3:
[----:B------:R-:W-:Y:S05]  /*03c0*/  BSYNC.RECONVERGENT B0 ;  /* 0x0000000000007941 */ /* 0x000fea0003800200 */
.L_x_2:
[----:B------:R-:W-:Y:S01]  /*03d0*/  VIADD R3, R0, 0xf3000000 ;  /* 0xf300000000037836 */ /* 0x000fe20000000000 */
[----:B------:R0:W1:Y:S01]  /*03e0*/  MUFU.RSQ R5, R0 ;  /* 0x0000000000057308 */ /* 0x0000620000001400 */
[----:B------:R-:W-:Y:S03]  /*03f0*/  BSSY.RECONVERGENT B0, `(.L_x_4) ;  /* 0x000000b000007945 */ /* 0x000fe60003800200 */
[----:B------:R-:W-:-:S13]  /*0400*/  ISETP.GT.U32.AND P0, PT, R3, 0x727fffff, PT ;  /* 0x727fffff0300780c */ /* 0x000fda0003f04070 */
[----:B01----:R-:W-:Y:S05]  /*0410*/  @!P0 BRA `(.L_x_5) ;  /* 0x0000000000108947 */ /* 0x003fea0003800000 */
[----:B------:R-:W-:-:S07]  /*0420*/  MOV R10, 0x440 ;  /* 0x00000440000a7802 */ /* 0x000fce0000000f00 */
[----:B------:R-:W-:Y:S05]  /*0430*/  CALL.REL.NOINC `($__internal_0_$__cuda_sm20_sqrt_rn_f32_slowpath) ;  /* 0x0000000000387944 */ /* 0x000fea0003c00000 */
[----:B------:R-:W-:Y:S01]  /*0440*/  MOV R0, R3 ;  /* 0x0000000300007202 */ /* 0x000fe20000000f00 */
[----:B------:R-:W-:Y:S06]  /*0450*/  BRA `(.L_x_6) ;  /* 0x0000000000107947 */ /* 0x000fec0003800000 */
.L_x_5:
[C---:B------:R-:W-:Y:S01]  /*0460*/  FMUL.FTZ R3, R5.reuse, R0 ;  /* 0x0000000005037220 */ /* 0x040fe20000410000 */
[----:B------:R-:W-:-:S03]  /*0470*/  FMUL.FTZ R5, R5, 0.5 ;  /* 0x3f00000005057820 */ /* 0x000fc60000410000 */
[----:B------:R-:W-:-:S04]  /*0480*/  FFMA R0, -R3, R3, R0 ;  /* 0x0000000303007223 */ /* 0x000fc80000000100 */
[----:B------:R-:W-:-:S07]  /*0490*/  FFMA R0, R0, R5, R3 ;  /* 0x0000000500007223 */ /* 0x000fce0000000003 */
.L_x_6:
[----:B------:R-:W-:Y:S05]  /*04a0*/  BSYNC.RECONVERGENT B0 ;  /* 0x0000000000007941 */ /* 0x000fea0003800200 */
.L_x_4:
[----:B------:R-:W0:Y:S01]  /*04b0*/  LDC.64 R6, c[0x0][0x388] ;  /* 0x0000e200ff067b82 */ /* 0x000e220000000a00 */
[----:B------:R-:W-:-:S05]  /*04c0*/  FADD R9, -R4, R9 ;  /* 0x0000000904097221 */ /* 0x000fca0000000100 */
[----:B------:R-:W-:-:S04]  /*04d0*/  FSETP.GT.AND P0, PT, |R9|, R0, PT ;  /* 0x000000000900720b */ /* 0x000fc80003f04200 */
[----:B------:R-:W-:Y:S01]  /*04e0*/  FSEL R5, RZ, 255, !P0 ;  /* 0x437f0000ff057808 */ /* 0x000fe20004000000 */
[----:B0-----:R-:W-:-:S05]  /*04f0*/  IMAD.WIDE R2, R2, 0x4, R6 ;  /* 0x0000000402027825 */ /* 0x001fca00078e0206 */
[----:B------:R-:W-:Y:S01]  /*0500*/  STG.E desc[UR4][R2.64], R5 ;  /* 0x0000000502007986 */ /* 0x000fe2000c101904 */
[----:B------:R-:W-:Y:S05]  /*0510*/  EXIT ;  /* 0x000000000000794d */ /* 0x000fea0003800000 */
        .weak           $__internal_0_$__cuda_sm20_sqrt_rn_f32_slowpath
        .type           $__internal_0_$__cuda_sm20_sqrt_rn_f32_slowpath,@function
        .size           $__internal_0_$__cuda_sm20_sqrt_rn_f32_slowpath,($__internal_1_$__cuda_sm3x_div_rn_noftz_f32_slowpath - $__internal_0_$__cuda_sm20_sqrt_rn_f32_slowpath)
$__internal_0_$__cuda_sm20_sqrt_rn_f32_slowpath:
[----:B------:R-:W-:-:S13]  /*0520*/  LOP3.LUT P0, RZ, R0, 0x7fffffff, RZ, 0xc0, !PT ;  /* 0x7fffffff00ff7812 */ /* 0x000fda000780c0ff */
[----:B------:R-:W-:Y:S01]  /*0530*/  @!P0 IMAD.MOV.U32 R3, RZ, RZ, R0 ;  /* 0x000000ffff038224 */ /* 0x000fe200078e0000 */
[----:B------:R-:W-:Y:S06]  /*0540*/  @!P0 BRA `(.L_x_7) ;  /* 0x0000000000408947 */ /* 0x000fec0003800000 */
[----:B------:R-:W-:-:S13]  /*0550*/  FSETP.GEU.FTZ.AND P0, PT, R0, RZ, PT ;  /* 0x000000ff0000720b */ /* 0x000fda0003f1e000 */
[----:B------:R-:W-:Y:S01]  /*0560*/  @!P0 MOV R3, 0x7fffffff ;  /* 0x7fffffff00038802 */ /* 0x000fe20000000f00 */
[----:B------:R-:W-:Y:S06]  /*0570*/  @!P0 BRA `(.L_x_7) ;  /* 0x0000000000348947 */ /* 0x000fec0003800000 */
[----:B------:R-:W-:-:S13]  /*0580*/  FSETP.GTU.FTZ.AND P0, PT, |R0|, +INF , PT ;  /* 0x7f8000000000780b */ /* 0x000fda0003f1c200 */
[----:B------:R-:W-:Y:S01]  /*0590*/  @P0 FADD.FTZ R3, R0, 1 ;  /* 0x3f80000000030421 */ /* 0x000fe20000010000 */
[----:B------:R-:W-:Y:S06]  /*05a0*/  @P0 BRA `(.L_x_7) ;  /* 0x0000000000280947 */ /* 0x000fec0003800000 */
[----:B------:R-:W-:-:S13]  /*05b0*/  FSETP.NEU.FTZ.AND P0, PT, |R0|, +INF , PT ;  /* 0x7f8000000000780b */ /* 0x000fda0003f1d200 */
[----:B------:R-:W-:-:S04]  /*05c0*/  @P0 FFMA R5, R0, 1.84467440737095516160e+19, RZ ;  /* 0x5f80000000050823 */ /* 0x000fc800000000ff */
[----:B------:R-:W0:Y:S02]  /*05d0*/  @P0 MUFU.RSQ R6, R5 ;  /* 0x0000000500060308 */ /* 0x000e240000001400 */
[----:B0-----:R-:W-:Y:S01]  /*05e0*/  @P0 FMUL.FTZ R8, R5, R6 ;  /* 0x0000000605080220 */ /* 0x001fe20000410000 */
[----:B------:R-:W-:-:S03]  /*05f0*/  @P0 FMUL.FTZ R6, R6, 0.5 ;  /* 0x3f00000006060820 */ /* 0x000fc60000410000 */
[----:B------:R-:W-:-:S04]  /*0600*/  @P0 FADD.FTZ R3, -R8, -RZ ;  /* 0x800000ff08030221 */ /* 0x000fc80000010100 */
[----:B------:R-:W-:Y:S01]  /*0610*/  @P0 FFMA R7, R8, R3, R5 ;  /* 0x0000000308070223 */ /* 0x000fe20000000005 */
[----:B------:R-:W-:-:S03]  /*0620*/  @!P0 IMAD.MOV.U32 R3, RZ, RZ, R0 ;  /* 0x000000ffff038224 */ /* 0x000fc600078e0000 */
[----:B------:R-:W-:-:S04]  /*0630*/  @P0 FFMA R6, R7, R6, R8 ;  /* 0x0000000607060223 */ /* 0x000fc80000000008 */
[----:B------:R-:W-:-:S07]  /*0640*/  @P0 FMUL.FTZ R3, R6, 2.3283064365386962891e-10 ;  /* 0x2f80000006030820 */ /* 0x000fce0000410000 */
.L_x_7:
[----:B------:R-:W-:Y:S01]  /*0650*/  MOV R6, R10 ;  /* 0x0000000a00067202 */ /* 0x000fe20000000f00 */
[----:B------:R-:W-:-:S04]  /*0660*/  IMAD.MOV.U32 R7, RZ, RZ, 0x0 ;  /* 0x00000000ff077424 */ /* 0x000fc800078e00ff */
[----:B------:R-:W-:Y:S05]  /*0670*/  RET.REL.NODEC R6 `(_Z6cuDiffPKfPfii) ;  /* 0xfffffff806607950 */ /* 0x000fea0003c3ffff */
        .weak           $__internal_1_$__cuda_sm3x_div_rn_noftz_f32_slowpath
        .type           $__internal_1_$__cuda_sm3x_div_rn_noftz_f32_slowpath,@function
        .size           $__internal_1_$__cuda_sm3x_div_rn_noftz_f32_slowpath,(.L_x_21 - $__internal_1_$__cuda_sm3x_div_rn_noftz_f32_slowpath)
$__internal_1_$__cuda_sm3x_div_rn_noftz_f32_slowpath:
[----:B------:R-:W-:Y:S01]  /*0680*/  SHF.R.U32.HI R13, RZ, 0x17, R7 ;  /* 0x00000017ff0d7819 */ /* 0x000fe20000011607 */
[----:B------:R-:W-:Y:S01]  /*0690*/  BSSY.RECONVERGENT B1, `(.L_x_8) ;  /* 0x0000064000017945 */ /* 0x000fe20003800200 */
[----:B------:R-:W-:Y:S01]  /*06a0*/  SHF.R.U32.HI R0, RZ, 0x17, R3 ;  /* 0x00000017ff007819 */ /* 0x000fe20000011603 */
[----:B------:R-:W-:Y:S01]  /*06b0*/  HFMA2 R14, -RZ, RZ, 2.3125, 0 ;  /* 0x40a00000ff0e7431 */ /* 0x000fe200000001ff */
[----:B------:R-:W-:Y:S02]  /*06c0*/  LOP3.LUT R13, R13, 0xff, RZ, 0xc0, !PT ;  /* 0x000000ff0d0d7812 */ /* 0x000fe400078ec0ff */
[----:B------:R-:W-:Y:S02]  /*06d0*/  LOP3.LUT R18, R0, 0xff, RZ, 0xc0, !PT ;  /* 0x000000ff00127812 */ /* 0x000fe400078ec0ff */
[----:B------:R-:W-:-:S03]  /*06e0*/  IADD3 R15, PT, PT, R13, -0x1, RZ ;  /* 0xffffffff0d0f7810 */ /* 0x000fc60007ffe0ff */
[----:B------:R-:W-:Y:S01]  /*06f0*/  VIADD R16, R18, 0xffffffff ;  /* 0xffffffff12107836 */ /* 0x000fe20000000000 */
[----:B------:R-:W-:-:S04]  /*0700*/  ISETP.GT.U32.AND P0, PT, R15, 0xfd, PT ;  /* 0x000000fd0f00780c */ /* 0x000fc80003f04070 */
[----:B------:R-:W-:-:S13]  /*0710*/  ISETP.GT.U32.OR P0, PT, R16, 0xfd, P0 ;  /* 0x000000fd1000780c */ /* 0x000fda0000704470 */
[----:B------:R-:W-:Y:S01]  /*0720*/  @!P0 IMAD.MOV.U32 R11, RZ, RZ, RZ ;  /* 0x000000ffff0b8224 */ /* 0x000fe200078e00ff */
[----:B------:R-:W-:Y:S06]  /*0730*/  @!P0 BRA `(.L_x_9) ;  /* 0x0000000000608947 */ /* 0x000fec0003800000 */
[----:B------:R-:W-:Y:S02]  /*0740*/  MOV R0, 0x40a00000 ;  /* 0x40a0000000007802 */ /* 0x000fe40000000f00 */
[----:B------:R-:W-:Y:S02]  /*0750*/  FSETP.GTU.FTZ.AND P0, PT, |R3|, +INF , PT ;  /* 0x7f8000000300780b */ /* 0x000fe40003f1c200 */
[----:B------:R-:W-:-:S04]  /*0760*/  FSETP.GTU.FTZ.AND P1, PT, |R0|, +INF , PT ;  /* 0x7f8000000000780b */ /* 0x000fc80003f3c200 */
[----:B------:R-:W-:-:S13]  /*0770*/  PLOP3.LUT P0, PT, P0, P1, PT, 0xf8, 0x8f ;  /* 0x00000000008f781c */ /* 0x000fda0000703f70 */
[----:B------:R-:W-:Y:S05]  /*0780*/  @P0 BRA `(.L_x_10) ;  /* 0x00000004004c0947 */ /* 0x000fea0003800000 */
[----:B------:R-:W-:-:S13]  /*0790*/  LOP3.LUT P0, RZ, R14, 0x7fffffff, R3, 0xc8, !PT ;  /* 0x7fffffff0eff7812 */ /* 0x000fda000780c803 */
[----:B------:R-:W-:Y:S05]  /*07a0*/  @!P0 BRA `(.L_x_11) ;  /* 0x00000004003c8947 */ /* 0x000fea0003800000 */
[C---:B------:R-:W-:Y:S02]  /*07b0*/  FSETP.NEU.FTZ.AND P2, PT, |R3|.reuse, +INF , PT ;  /* 0x7f8000000300780b */ /* 0x040fe40003f5d200 */
[----:B------:R-:W-:Y:S02]  /*07c0*/  FSETP.NEU.FTZ.AND P1, PT, |R0|, +INF , PT ;  /* 0x7f8000000000780b */ /* 0x000fe40003f3d200 */
[----:B------:R-:W-:-:S11]  /*07d0*/  FSETP.NEU.FTZ.AND P0, PT, |R3|, +INF , PT ;  /* 0x7f8000000300780b */ /* 0x000fd60003f1d200 */
[----:B------:R-:W-:Y:S05]  /*07e0*/  @!P1 BRA !P2, `(.L_x_11) ;  /* 0x00000004002c9947 */ /* 0x000fea0005000000 */
[----:B------:R-:W-:-:S04]  /*07f0*/  LOP3.LUT P2, RZ, R3, 0x7fffffff, RZ, 0xc0, !PT ;  /* 0x7fffffff03ff7812 */ /* 0x000fc8000784c0ff */
[----:B------:R-:W-:-:S13]  /*0800*/  PLOP3.LUT P1, PT, P1, P2, PT, 0x2f, 0xf2 ;  /* 0x0000000000f2781c */ /* 0x000fda0000f24577 */
[----:B------:R-:W-:Y:S05]  /*0810*/  @P1 BRA `(.L_x_12) ;  /* 0x0000000400181947 */ /* 0x000fea0003800000 */
[----:B------:R-:W-:-:S04]  /*0820*/  LOP3.LUT P1, RZ, R14, 0x7fffffff, RZ, 0xc0, !PT ;  /* 0x7fffffff0eff7812 */ /* 0x000fc8000782c0ff */
[----:B------:R-:W-:-:S13]  /*0830*/  PLOP3.LUT P0, PT, P0, P1, PT, 0x2f, 0xf2 ;  /* 0x0000000000f2781c */ /* 0x000fda0000702577 */
[----:B------:R-:W-:Y:S05]  /*0840*/  @P0 BRA `(.L_x_13) ;  /* 0x0000000400000947 */ /* 0x000fea0003800000 */
[----:B------:R-:W-:Y:S02]  /*0850*/  ISETP.GE.AND P0, PT, R16, RZ, PT ;  /* 0x000000ff1000720c */ /* 0x000fe40003f06270 */
[----:B------:R-:W-:-:S11]  /*0860*/  ISETP.GE.AND P1, PT, R15, RZ, PT ;  /* 0x000000ff0f00720c */ /* 0x000fd60003f26270 */
[----:B------:R-:W-:Y:S01]  /*0870*/  @P0 IMAD.MOV.U32 R11, RZ, RZ, RZ ;  /* 0x000000ffff0b0224 */ /* 0x000fe200078e00ff */
[----:B------:R-:W-:Y:S01]  /*0880*/  @!P0 MOV R11, 0xffffffc0 ;  /* 0xffffffc0000b8802 */ /* 0x000fe20000000f00 */
[----:B------:R-:W-:Y:S01]  /*0890*/  @!P0 FFMA R3, R3, 1.84467440737095516160e+19, RZ ;  /* 0x5f80000003038823 */ /* 0x000fe200000000ff */
[----:B------:R-:W-:-:S03]  /*08a0*/  @!P1 FFMA R14, R0, 1.84467440737095516160e+19, RZ ;  /* 0x5f800000000e9823 */ /* 0x000fc600000000ff */
[----:B------:R-:W-:-:S07]  /*08b0*/  @!P1 VIADD R11, R11, 0x40 ;  /* 0x000000400b0b9836 */ /* 0x000fce0000000000 */
.L_x_9:
[----:B------:R-:W-:Y:S01]  /*08c0*/  LEA R15, R13, 0xc0800000, 0x17 ;  /* 0xc08000000d0f7811 */ /* 0x000fe200078eb8ff */
[----:B------:R-:W-:Y:S03]  /*08d0*/  BSSY.RECONVERGENT B2, `(.L_x_14) ;  /* 0x0000036000027945 */ /* 0x000fe60003800200 */
[----:B------:R-:W-:Y:S01]  /*08e0*/  IADD3 R15, PT, PT, -R15, R14, RZ ;  /* 0x0000000e0f0f7210 */ /* 0x000fe20007ffe1ff */
[----:B------:R-:W-:-:S03]  /*08f0*/  VIADD R14, R18, 0xffffff81 ;  /* 0xffffff81120e7836 */ /* 0x000fc60000000000 */
[----:B------:R-:W0:Y:S01]  /*0900*/  MUFU.RCP R16, R15 ;  /* 0x0000000f00107308 */ /* 0x000e220000001000 */
[----:B------:R-:W-:Y:S01]  /*0910*/  FADD.FTZ R17, -R15, -RZ ;  /* 0x800000ff0f117221 */ /* 0x000fe20000010100 */
[C---:B------:R-:W-:Y:S01]  /*0920*/  IMAD R0, R14.reuse, -0x800000, R3 ;  /* 0xff8000000e007824 */ /* 0x040fe200078e0203 */
[----:B------:R-:W-:-:S04]  /*0930*/  IADD3 R14, PT, PT, R14, 0x7f, -R13 ;  /* 0x0000007f0e0e7810 */ /* 0x000fc80007ffe80d */
[----:B------:R-:W-:Y:S01]  /*0940*/  IADD3 R14, PT, PT, R14, R11, RZ ;  /* 0x0000000b0e0e7210 */ /* 0x000fe20007ffe0ff */
[----:B0-----:R-:W-:-:S04]  /*0950*/  FFMA R19, R16, R17, 1 ;  /* 0x3f80000010137423 */ /* 0x001fc80000000011 */
[----:B------:R-:W-:-:S04]  /*0960*/  FFMA R18, R16, R19, R16 ;  /* 0x0000001310127223 */ /* 0x000fc80000000010 */
[----:B------:R-:W-:-:S04]  /*0970*/  FFMA R3, R0, R18, RZ ;  /* 0x0000001200037223 */ /* 0x000fc800000000ff */
[----:B------:R-:W-:-:S04]  /*0980*/  FFMA R16, R17, R3, R0 ;  /* 0x0000000311107223 */ /* 0x000fc80000000000 */
[----:B------:R-:W-:-:S04]  /*0990*/  FFMA R19, R18, R16, R3 ;  /* 0x0000001012137223 */ /* 0x000fc80000000003 */
[----:B------:R-:W-:-:S04]  /*09a0*/  FFMA R16, R17, R19, R0 ;  /* 0x0000001311107223 */ /* 0x000fc80000000000 */
[----:B------:R-:W-:-:S05]  /*09b0*/  FFMA R0, R18, R16, R19 ;  /* 0x0000001012007223 */ /* 0x000fca0000000013 */
[----:B------:R-:W-:-:S04]  /*09c0*/  SHF.R.U32.HI R3, RZ, 0x17, R0 ;  /* 0x00000017ff037819 */ /* 0x000fc80000011600 */
[----:B------:R-:W-:-:S05]  /*09d0*/  LOP3.LUT R3, R3, 0xff, RZ, 0xc0, !PT ;  /* 0x000000ff03037812 */ /* 0x000fca00078ec0ff */
[----:B------:R-:W-:-:S05]  /*09e0*/  IMAD.IADD R13, R3, 0x1, R14 ;  /* 0x00000001030d7824 */ /* 0x000fca00078e020e */
[----:B------:R-:W-:-:S04]  /*09f0*/  IADD3 R3, PT, PT, R13, -0x1, RZ ;  /* 0xffffffff0d037810 */ /* 0x000fc80007ffe0ff */
[----:B------:R-:W-:-:S13]  /*0a00*/  ISETP.GE.U32.AND P0, PT, R3, 0xfe, PT ;  /* 0x000000fe0300780c */ /* 0x000fda0003f06070 */
[----:B------:R-:W-:Y:S05]  /*0a10*/  @!P0 BRA `(.L_x_15) ;  /* 0x0000000000808947 */ /* 0x000fea0003800000 */
[----:B------:R-:W-:-:S13]  /*0a20*/  ISETP.GT.AND P0, PT, R13, 0xfe, PT ;  /* 0x000000fe0d00780c */ /* 0x000fda0003f04270 */
[----:B------:R-:W-:Y:S05]  /*0a30*/  @P0 BRA `(.L_x_16) ;  /* 0x00000000006c0947 */ /* 0x000fea0003800000 */
[----:B------:R-:W-:-:S13]  /*0a40*/  ISETP.GE.AND P0, PT, R13, 0x1, PT ;  /* 0x000000010d00780c */ /* 0x000fda0003f06270 */
[----:B------:R-:W-:Y:S05]  /*0a50*/  @P0 BRA `(.L_x_17) ;  /* 0x0000000000740947 */ /* 0x000fea0003800000 */
[----:B------:R-:W-:Y:S02]  /*0a60*/  ISETP.GE.AND P0, PT, R13, -0x18, PT ;  /* 0xffffffe80d00780c */ /* 0x000fe40003f06270 */
[----:B------:R-:W-:-:S11]  /*0a70*/  LOP3.LUT R0, R0, 0x80000000, RZ, 0xc0, !PT ;  /* 0x8000000000007812 */ /* 0x000fd600078ec0ff */
[----:B------:R-:W-:Y:S05]  /*0a80*/  @!P0 BRA `(.L_x_17) ;  /* 0x0000000000688947 */ /* 0x000fea0003800000 */
[CCC-:B------:R-:W-:Y:S01]  /*0a90*/  FFMA.RZ R3, R18.reuse, R16.reuse, R19.reuse ;  /* 0x0000001012037223 */ /* 0x1c0fe2000000c013 */
[CCC-:B------:R-:W-:Y:S01]  /*0aa0*/  FFMA.RM R14, R18.reuse, R16.reuse, R19.reuse ;  /* 0x00000010120e7223 */ /* 0x1c0fe20000004013 */
[C---:B------:R-:W-:Y:S02]  /*0ab0*/  ISETP.NE.AND P2, PT, R13.reuse, RZ, PT ;  /* 0x000000ff0d00720c */ /* 0x040fe40003f45270 */
[----:B------:R-:W-:Y:S02]  /*0ac0*/  ISETP.NE.AND P1, PT, R13, RZ, PT ;  /* 0x000000ff0d00720c */ /* 0x000fe40003f25270 */
[----:B------:R-:W-:Y:S01]  /*0ad0*/  LOP3.LUT R11, R3, 0x7fffff, RZ, 0xc0, !PT ;  /* 0x007fffff030b7812 */ /* 0x000fe200078ec0ff */
[----:B------:R-:W-:Y:S01]  /*0ae0*/  FFMA.RP R3, R18, R16, R19 ;  /* 0x0000001012037223 */ /* 0x000fe20000008013 */
[C---:B------:R-:W-:Y:S01]  /*0af0*/  VIADD R16, R13.reuse, 0x20 ;  /* 0x000000200d107836 */ /* 0x040fe20000000000 */
[----:B------:R-:W-:Y:S02]  /*0b00*/  IADD3 R13, PT, PT, -R13, RZ, RZ ;  /* 0x000000ff0d0d7210 */ /* 0x000fe40007ffe1ff */
[----:B------:R-:W-:-:S02]  /*0b10*/  LOP3.LUT R11, R11, 0x800000, RZ, 0xfc, !PT ;  /* 0x008000000b0b7812 */ /* 0x000fc400078efcff */
[----:B------:R-:W-:Y:S02]  /*0b20*/  FSETP.NEU.FTZ.AND P0, PT, R3, R14, PT ;  /* 0x0000000e0300720b */ /* 0x000fe40003f1d000 */
[----:B------:R-:W-:Y:S02]  /*0b30*/  SHF.L.U32 R16, R11, R16, RZ ;  /* 0x000000100b107219 */ /* 0x000fe400000006ff */
[----:B------:R-:W-:Y:S02]  /*0b40*/  SEL R14, R13, RZ, P2 ;  /* 0x000000ff0d0e7207 */ /* 0x000fe40001000000 */
[----:B------:R-:W-:Y:S02]  /*0b50*/  ISETP.NE.AND P1, PT, R16, RZ, P1 ;  /* 0x000000ff1000720c */ /* 0x000fe40000f25270 */
[----:B------:R-:W-:Y:S02]  /*0b60*/  SHF.R.U32.HI R14, RZ, R14, R11 ;  /* 0x0000000eff0e7219 */ /* 0x000fe4000001160b */
[----:B------:R-:W-:-:S02]  /*0b70*/  PLOP3.LUT P0, PT, P0, P1, PT, 0xf8, 0x8f ;  /* 0x00000000008f781c */ /* 0x000fc40000703f70 */
[----:B------:R-:W-:Y:S02]  /*0b80*/  SHF.R.U32.HI R16, RZ, 0x1, R14 ;  /* 0x00000001ff107819 */ /* 0x000fe4000001160e */
[----:B------:R-:W-:-:S04]  /*0b90*/  SEL R3, RZ, 0x1, !P0 ;  /* 0x00000001ff037807 */ /* 0x000fc80004000000 */
[----:B------:R-:W-:-:S04]  /*0ba0*/  LOP3.LUT R3, R3, 0x1, R16, 0xf8, !PT ;  /* 0x0000000103037812 */ /* 0x000fc800078ef810 */
[----:B------:R-:W-:-:S05]  /*0bb0*/  LOP3.LUT R3, R3, R14, RZ, 0xc0, !PT ;  /* 0x0000000e03037212 */ /* 0x000fca00078ec0ff */
[----:B------:R-:W-:-:S05]  /*0bc0*/  IMAD.IADD R3, R16, 0x1, R3 ;  /* 0x0000000110037824 */ /* 0x000fca00078e0203 */
[----:B------:R-:W-:Y:S01]  /*0bd0*/  LOP3.LUT R0, R3, R0, RZ, 0xfc, !PT ;  /* 0x0000000003007212 */ /* 0x000fe200078efcff */
[----:B------:R-:W-:Y:S06]  /*0be0*/  BRA `(.L_x_17) ;  /* 0x0000000000107947 */ /* 0x000fec0003800000 */
.L_x_16:
[----:B------:R-:W-:-:S04]  /*0bf0*/  LOP3.LUT R0, R0, 0x80000000, RZ, 0xc0, !PT ;  /* 0x8000000000007812 */ /* 0x000fc800078ec0ff */
[----:B------:R-:W-:Y:S01]  /*0c00*/  LOP3.LUT R0, R0, 0x7f800000, RZ, 0xfc, !PT ;  /* 0x7f80000000007812 */ /* 0x000fe200078efcff */
[----:B------:R-:W-:Y:S06]  /*0c10*/  BRA `(.L_x_17) ;  /* 0x0000000000047947 */ /* 0x000fec0003800000 */
.L_x_15:
[----:B------:R-:W-:-:S07]  /*0c20*/  LEA R0, R14, R0, 0x17 ;  /* 0x000000000e007211 */ /* 0x000fce00078eb8ff */
.L_x_17:
[----:B------:R-:W-:Y:S05]  /*0c30*/  BSYNC.RECONVERGENT B2 ;  /* 0x0000000000027941 */ /* 0x000fea0003800200 */
.L_x_14:
[----:B------:R-:W-:Y:S05]  /*0c40*/  BRA `(.L_x_18) ;  /* 0x0000000000207947 */ /* 0x000fea0003800000 */
.L_x_13:
[----:B------:R-:W-:-:S04]  /*0c50*/  LOP3.LUT R0, R14, 0x80000000, R3, 0x48, !PT ;  /* 0x800000000e007812 */ /* 0x000fc800078e4803 */
[----:B------:R-:W-:Y:S01]  /*0c60*/  LOP3.LUT R0, R0, 0x7f800000, RZ, 0xfc, !PT ;  /* 0x7f80000000007812 */ /* 0x000fe200078efcff */
[----:B------:R-:W-:Y:S06]  /*0c70*/  BRA `(.L_x_18) ;  /* 0x0000000000147947 */ /* 0x000fec0003800000 */
.L_x_12:
[----:B------:R-:W-:Y:S01]  /*0c80*/  LOP3.LUT R0, R14, 0x80000000, R3, 0x48, !PT ;  /* 0x800000000e007812 */ /* 0x000fe200078e4803 */
[----:B------:R-:W-:Y:S06]  /*0c90*/  BRA `(.L_x_18) ;  /* 0x00000000000c7947 */ /* 0x000fec0003800000 */
.L_x_11:
[----:B------:R-:W0:Y:S01]  /*0ca0*/  MUFU.RSQ R0, -QNAN ;  /* 0xffc0000000007908 */ /* 0x000e220000001400 */
[----:B------:R-:W-:Y:S05]  /*0cb0*/  BRA `(.L_x_18) ;  /* 0x0000000000047947 */ /* 0x000fea0003800000 */
.L_x_10:
[----:B------:R-:W-:-:S07]  /*0cc0*/  FADD.FTZ R0, R3, R0 ;  /* 0x0000000003007221 */ /* 0x000fce0000010000 */
.L_x_18:
[----:B------:R-:W-:Y:S05]  /*0cd0*/  BSYNC.RECONVERGENT B1 ;  /* 0x0000000000017941 */ /* 0x000fea0003800200 */
.L_x_8:
[----:B------:R-:W-:-:S04]  /*0ce0*/  IMAD.MOV.U32 R13, RZ, RZ, 0x0 ;  /* 0x00000000ff0d7424 */ /* 0x000fc800078e00ff */
[----:B0-----:R-:W-:Y:S05]  /*0cf0*/  RET.REL.NODEC R12 `(_Z6cuDiffPKfPfii) ;  /* 0xfffffff00cc07950 */ /* 0x001fea0003c3ffff */
.L_x_19:
[----:B------:R-:W-:-:S00]  /*0d00*/  BRA `(.L_x_19) ;  /* 0xfffffffc00fc7947 */ /* 0x000fc0000383ffff */
[----:B------:R-:W-:-:S00]  /*0d10*/  NOP ;  /* 0x0000000000007918 */ /* 0x000fc00000000000 */
        /* <DEDUP_REMOVED lines=14> */
.L_x_21:


//--------------------- .nv.shared.reserved.0     --------------------------
	.section	.nv.shared.reserved.0,"aw",@nobits
	.weak		__nv_reservedSMEM_offset_0_alias
	.size		__nv_reservedSMEM_offset_0_alias, 0, 64
	.other		__nv_reservedSMEM_offset_0_alias,@"STO_CUDA_RESERVED_SHARED STV_DEFAULT"
__nv_reservedSMEM_offset_0_alias:
	.zero		0
	.zero		64


//--------------------- .nv.constant0._Z6cuDiffPKfPfii --------------------------
	.section	.nv.constant0._Z6cuDiffPKfPfii,"a",@progbits
	.sectionflags	@""
	.align	4
.nv.constant0._Z6cuDiffPKfPfii:
	.zero		920


//--------------------- SYMBOLS --------------------------

	.type		.nv.reservedSmem.offset0,@object
	.size		.nv.reservedSmem.offset0,0x4
